//
// Generated by NVIDIA NVVM Compiler
//
// Compiler Build ID: CL-36424714
// Cuda compilation tools, release 13.0, V13.0.88
// Based on NVVM 20.0.0
//

.version 9.0
.target sm_100
.address_size 64

	// .globl	_Z12MatMulKernel6MatrixS_S_
.extern .func  (.param .b32 func_retval0) vprintf
(
	.param .b64 vprintf_param_0,
	.param .b64 vprintf_param_1
)
;
.global .align 1 .b8 $str[9] = {114, 111, 119, 32, 37, 100, 32, 10};

.visible .entry _Z12MatMulKernel6MatrixS_S_(
	.param .align 8 .b8 _Z12MatMulKernel6MatrixS_S__param_0[16],
	.param .align 8 .b8 _Z12MatMulKernel6MatrixS_S__param_1[16],
	.param .align 8 .b8 _Z12MatMulKernel6MatrixS_S__param_2[16]
)
{
	.local .align 8 .b8 	__local_depot0[8];
	.reg .b64 	%SP;
	.reg .b64 	%SPL;
	.reg .pred 	%p<10>;
	.reg .b32 	%r<44>;
	.reg .b32 	%f<68>;
	.reg .b64 	%rd<57>;

	mov.u64 	%SPL, __local_depot0;
	cvta.local.u64 	%SP, %SPL;
	ld.param.u64 	%rd6, [_Z12MatMulKernel6MatrixS_S__param_2+8];
	ld.param.u32 	%r2, [_Z12MatMulKernel6MatrixS_S__param_1];
	ld.param.u32 	%r1, [_Z12MatMulKernel6MatrixS_S__param_0];
	ld.param.u64 	%rd7, [_Z12MatMulKernel6MatrixS_S__param_1+8];
	ld.param.u64 	%rd8, [_Z12MatMulKernel6MatrixS_S__param_0+8];
	ld.param.v2.u32 	{%r20, %r21}, [_Z12MatMulKernel6MatrixS_S__param_2];
	add.u64 	%rd9, %SP, 0;
	add.u64 	%rd10, %SPL, 0;
	cvta.to.global.u64 	%rd1, %rd8;
	cvta.to.global.u64 	%rd2, %rd7;
	mov.u32 	%r22, %ctaid.y;
	mov.u32 	%r23, %ntid.y;
	mov.u32 	%r24, %tid.y;
	mad.lo.s32 	%r3, %r22, %r23, %r24;
	mov.u32 	%r25, %ctaid.x;
	mov.u32 	%r26, %ntid.x;
	mov.u32 	%r27, %tid.x;
	mad.lo.s32 	%r4, %r25, %r26, %r27;
	st.local.u32 	[%rd10], %r3;
	mov.u64 	%rd11, $str;
	cvta.global.u64 	%rd12, %rd11;
	{ // callseq 0, 0
	.param .b64 param0;
	st.param.b64 	[param0], %rd12;
	.param .b64 param1;
	st.param.b64 	[param1], %rd9;
	.param .b32 retval0;
	call.uni (retval0), 
	vprintf, 
	(
	param0, 
	param1
	);
	ld.param.b32 	%r28, [retval0];
	} // callseq 0
	setp.lt.s32 	%p1, %r1, 1;
	mov.f32 	%f67, 0f00000000;
	@%p1 bra 	$L__BB0_12;
	mul.lo.s32 	%r5, %r1, %r3;
	and.b32  	%r6, %r1, 7;
	setp.lt.u32 	%p2, %r1, 8;
	mov.b32 	%r42, 0;
	mov.f32 	%f67, 0f00000000;
	@%p2 bra 	$L__BB0_4;
	and.b32  	%r42, %r1, 2147483640;
	neg.s32 	%r40, %r42;
	shl.b32 	%r9, %r2, 3;
	mul.wide.u32 	%rd13, %r5, 4;
	add.s64 	%rd14, %rd13, %rd1;
	add.s64 	%rd56, %rd14, 16;
	mov.f32 	%f67, 0f00000000;
	mul.wide.s32 	%rd17, %r2, 4;
	mov.u32 	%r39, %r4;
$L__BB0_3:
	.pragma "nounroll";
	ld.global.f32 	%f17, [%rd56+-16];
	mul.wide.s32 	%rd15, %r39, 4;
	add.s64 	%rd16, %rd2, %rd15;
	ld.global.f32 	%f18, [%rd16];
	fma.rn.f32 	%f19, %f17, %f18, %f67;
	ld.global.f32 	%f20, [%rd56+-12];
	add.s64 	%rd18, %rd16, %rd17;
	ld.global.f32 	%f21, [%rd18];
	fma.rn.f32 	%f22, %f20, %f21, %f19;
	ld.global.f32 	%f23, [%rd56+-8];
	add.s64 	%rd19, %rd18, %rd17;
	ld.global.f32 	%f24, [%rd19];
	fma.rn.f32 	%f25, %f23, %f24, %f22;
	ld.global.f32 	%f26, [%rd56+-4];
	add.s64 	%rd20, %rd19, %rd17;
	ld.global.f32 	%f27, [%rd20];
	fma.rn.f32 	%f28, %f26, %f27, %f25;
	ld.global.f32 	%f29, [%rd56];
	add.s64 	%rd21, %rd20, %rd17;
	ld.global.f32 	%f30, [%rd21];
	fma.rn.f32 	%f31, %f29, %f30, %f28;
	ld.global.f32 	%f32, [%rd56+4];
	add.s64 	%rd22, %rd21, %rd17;
	ld.global.f32 	%f33, [%rd22];
	fma.rn.f32 	%f34, %f32, %f33, %f31;
	ld.global.f32 	%f35, [%rd56+8];
	add.s64 	%rd23, %rd22, %rd17;
	ld.global.f32 	%f36, [%rd23];
	fma.rn.f32 	%f37, %f35, %f36, %f34;
	ld.global.f32 	%f38, [%rd56+12];
	add.s64 	%rd24, %rd23, %rd17;
	ld.global.f32 	%f39, [%rd24];
	fma.rn.f32 	%f67, %f38, %f39, %f37;
	add.s32 	%r40, %r40, 8;
	add.s32 	%r39, %r39, %r9;
	add.s64 	%rd56, %rd56, 32;
	setp.ne.s32 	%p3, %r40, 0;
	@%p3 bra 	$L__BB0_3;
$L__BB0_4:
	setp.eq.s32 	%p4, %r6, 0;
	@%p4 bra 	$L__BB0_12;
	and.b32  	%r15, %r1, 3;
	setp.lt.u32 	%p5, %r6, 4;
	@%p5 bra 	$L__BB0_7;
	add.s32 	%r31, %r42, %r5;
	mul.wide.u32 	%rd25, %r31, 4;
	add.s64 	%rd26, %rd1, %rd25;
	ld.global.f32 	%f41, [%rd26];
	mad.lo.s32 	%r32, %r42, %r2, %r4;
	mul.wide.s32 	%rd27, %r32, 4;
	add.s64 	%rd28, %rd2, %rd27;
	ld.global.f32 	%f42, [%rd28];
	fma.rn.f32 	%f43, %f41, %f42, %f67;
	cvt.u64.u32 	%rd29, %r5;
	cvt.u64.u32 	%rd30, %r42;
	add.s64 	%rd31, %rd30, %rd29;
	shl.b64 	%rd32, %rd31, 2;
	add.s64 	%rd33, %rd1, %rd32;
	ld.global.f32 	%f44, [%rd33+4];
	mul.wide.s32 	%rd34, %r2, 4;
	add.s64 	%rd35, %rd28, %rd34;
	ld.global.f32 	%f45, [%rd35];
	fma.rn.f32 	%f46, %f44, %f45, %f43;
	ld.global.f32 	%f47, [%rd33+8];
	add.s64 	%rd36, %rd35, %rd34;
	ld.global.f32 	%f48, [%rd36];
	fma.rn.f32 	%f49, %f47, %f48, %f46;
	ld.global.f32 	%f50, [%rd33+12];
	add.s64 	%rd37, %rd36, %rd34;
	ld.global.f32 	%f51, [%rd37];
	fma.rn.f32 	%f67, %f50, %f51, %f49;
	add.s32 	%r42, %r42, 4;
$L__BB0_7:
	setp.eq.s32 	%p6, %r15, 0;
	@%p6 bra 	$L__BB0_12;
	setp.eq.s32 	%p7, %r15, 1;
	@%p7 bra 	$L__BB0_10;
	add.s32 	%r33, %r42, %r5;
	mul.wide.u32 	%rd38, %r33, 4;
	add.s64 	%rd39, %rd1, %rd38;
	ld.global.f32 	%f53, [%rd39];
	mad.lo.s32 	%r34, %r42, %r2, %r4;
	mul.wide.s32 	%rd40, %r34, 4;
	add.s64 	%rd41, %rd2, %rd40;
	ld.global.f32 	%f54, [%rd41];
	fma.rn.f32 	%f55, %f53, %f54, %f67;
	cvt.u64.u32 	%rd42, %r5;
	cvt.u64.u32 	%rd43, %r42;
	add.s64 	%rd44, %rd43, %rd42;
	shl.b64 	%rd45, %rd44, 2;
	add.s64 	%rd46, %rd1, %rd45;
	ld.global.f32 	%f56, [%rd46+4];
	mul.wide.s32 	%rd47, %r2, 4;
	add.s64 	%rd48, %rd41, %rd47;
	ld.global.f32 	%f57, [%rd48];
	fma.rn.f32 	%f67, %f56, %f57, %f55;
	add.s32 	%r42, %r42, 2;
$L__BB0_10:
	and.b32  	%r35, %r1, 1;
	setp.eq.b32 	%p8, %r35, 1;
	not.pred 	%p9, %p8;
	@%p9 bra 	$L__BB0_12;
	add.s32 	%r36, %r42, %r5;
	mul.wide.u32 	%rd49, %r36, 4;
	add.s64 	%rd50, %rd1, %rd49;
	ld.global.f32 	%f58, [%rd50];
	mad.lo.s32 	%r37, %r42, %r2, %r4;
	mul.wide.s32 	%rd51, %r37, 4;
	add.s64 	%rd52, %rd2, %rd51;
	ld.global.f32 	%f59, [%rd52];
	fma.rn.f32 	%f67, %f58, %f59, %f67;
$L__BB0_12:
	cvta.to.global.u64 	%rd53, %rd6;
	mad.lo.s32 	%r38, %r20, %r3, %r4;
	mul.wide.s32 	%rd54, %r38, 4;
	add.s64 	%rd55, %rd53, %rd54;
	st.global.f32 	[%rd55], %f67;
	ret;

}


// ===== COMPILED SASS (sm_100) =====

	.target	sm_100

	.elftype	@"ET_EXEC"


//--------------------- .note.nv.tkinfo           --------------------------
	.section	.note.nv.tkinfo,"",@"SHT_NOTE"
	.sectionflags	@"SHF_NOTE_NV_TKINFO"
	.tkinfo
        /*0018*/ 	.word	0x00000002
        /*0030*/ 	.string	""
        /*0030*/ 	.string	"ptxas"
        /*0030*/ 	.string	"Cuda compilation tools, release 13.0, V13.0.88"
        /*0030*/ 	.string	"Build cuda_13.0.r13.0/compiler.36424714_0"
        /*0030*/ 	.string	"-arch sm_100 -m 64 "



//--------------------- .note.nv.cuinfo           --------------------------
	.section	.note.nv.cuinfo,"",@"SHT_NOTE"
	.sectionflags	@"SHF_NOTE_NV_CUINFO"
        /*0018*/ 	.short	0x0002
        /*001a*/ 	.short	0x0064
        /*001c*/ 	.short	0x0082
	.zero		2


//--------------------- .nv.info                  --------------------------
	.section	.nv.info,"",@"SHT_CUDA_INFO"
	.align	4


	//----- nvinfo : EIATTR_REGCOUNT
	.align		4
        /*0000*/ 	.byte	0x04, 0x2f
        /*0002*/ 	.short	(.L_2 - .L_1)
	.align		4
.L_1:
        /*0004*/ 	.word	index@(_Z12MatMulKernel6MatrixS_S_)
        /*0008*/ 	.word	0x00000020


	//----- nvinfo : EIATTR_FRAME_SIZE
	.align		4
.L_2:
        /*000c*/ 	.byte	0x04, 0x11
        /*000e*/ 	.short	(.L_4 - .L_3)
	.align		4
.L_3:
        /*0010*/ 	.word	index@(_Z12MatMulKernel6MatrixS_S_)
        /*0014*/ 	.word	0x00000008


	//----- nvinfo : EIATTR_MIN_STACK_SIZE
	.align		4
.L_4:
        /*0018*/ 	.byte	0x04, 0x12
        /*001a*/ 	.short	(.L_6 - .L_5)
	.align		4
.L_5:
        /*001c*/ 	.word	index@(_Z12MatMulKernel6MatrixS_S_)
        /*0020*/ 	.word	0x00000008
.L_6:


//--------------------- .nv.compat                --------------------------
	.section	.nv.compat,"",@"SHT_CUDA_COMPAT_INFO"
	.align	4
        /*0000*/ 	.byte	0x02, 0x09, 0x00, 0x00, 0x02, 0x02, 0x01, 0x00, 0x02, 0x05, 0x05, 0x00, 0x03, 0x07, 0x01, 0x01
        /*0010*/ 	.byte	0x02, 0x03, 0x00, 0x00, 0x02, 0x06, 0x01, 0x00, 0x04, 0x0b, 0x08, 0x00, 0x09, 0x00, 0x00, 0x00
        /*0020*/ 	.byte	0x00, 0x00, 0x00, 0x00


//--------------------- .nv.info._Z12MatMulKernel6MatrixS_S_ --------------------------
	.section	.nv.info._Z12MatMulKernel6MatrixS_S_,"",@"SHT_CUDA_INFO"
	.sectionflags	@""
	.align	4


	//----- nvinfo : EIATTR_CUDA_API_VERSION
	.align		4
        /*0000*/ 	.byte	0x04, 0x37
        /*0002*/ 	.short	(.L_8 - .L_7)
.L_7:
        /*0004*/ 	.word	0x00000082


	//----- nvinfo : EIATTR_KPARAM_INFO
	.align		4
.L_8:
        /*0008*/ 	.byte	0x04, 0x17
        /*000a*/ 	.short	(.L_10 - .L_9)
.L_9:
        /*000c*/ 	.word	0x00000000
        /*0010*/ 	.short	0x0002
        /*0012*/ 	.short	0x0020
        /*0014*/ 	.byte	0x00, 0xf0, 0x41, 0x00


	//----- nvinfo : EIATTR_KPARAM_INFO
	.align		4
.L_10:
        /*0018*/ 	.byte	0x04, 0x17
        /*001a*/ 	.short	(.L_12 - .L_11)
.L_11:
        /*001c*/ 	.word	0x00000000
        /*0020*/ 	.short	0x0001
        /*0022*/ 	.short	0x0010
        /*0024*/ 	.byte	0x00, 0xf0, 0x41, 0x00


	//----- nvinfo : EIATTR_KPARAM_INFO
	.align		4
.L_12:
        /*0028*/ 	.byte	0x04, 0x17
        /*002a*/ 	.short	(.L_14 - .L_13)
.L_13:
        /*002c*/ 	.word	0x00000000
        /*0030*/ 	.short	0x0000
        /*0032*/ 	.short	0x0000
        /*0034*/ 	.byte	0x00, 0xf0, 0x41, 0x00


	//----- nvinfo : EIATTR_SPARSE_MMA_MASK
	.align		4
.L_14:
        /*0038*/ 	.byte	0x03, 0x50
        /*003a*/ 	.short	0x0000


	//----- nvinfo : EIATTR_MAXREG_COUNT
	.align		4
        /*003c*/ 	.byte	0x03, 0x1b
        /*003e*/ 	.short	0x00ff


	//----- nvinfo : EIATTR_EXTERNS
	.align		4
        /*0040*/ 	.byte	0x04, 0x0f
        /*0042*/ 	.short	(.L_16 - .L_15)


	//   ....[0]....
	.align		4
.L_15:
        /*0044*/ 	.word	index@(vprintf)


	//----- nvinfo : EIATTR_MERCURY_ISA_VERSION
	.align		4
.L_16:
        /*0048*/ 	.byte	0x03, 0x5f
        /*004a*/ 	.short	0x0101


	//----- nvinfo : EIATTR_VRC_CTA_INIT_COUNT
	.align		4
        /*004c*/ 	.byte	0x02, 0x4a
	.zero		1
	.zero		1


	//----- nvinfo : EIATTR_SYSCALL_OFFSETS
	.align		4
        /*0050*/ 	.byte	0x04, 0x46
        /*0052*/ 	.short	(.L_18 - .L_17)


	//   ....[0]....
.L_17:
        /*0054*/ 	.word	0x00000150


	//----- nvinfo : EIATTR_EXIT_INSTR_OFFSETS
	.align		4
.L_18:
        /*0058*/ 	.byte	0x04, 0x1c
        /*005a*/ 	.short	(.L_20 - .L_19)


	//   ....[0]....
.L_19:
        /*005c*/ 	.word	0x00000cc0


	//----- nvinfo : EIATTR_CRS_STACK_SIZE
	.align		4
.L_20:
        /*0060*/ 	.byte	0x04, 0x1e
        /*0062*/ 	.short	(.L_22 - .L_21)
.L_21:
        /*0064*/ 	.word	0x00000000


	//----- nvinfo : EIATTR_CBANK_PARAM_SIZE
	.align		4
.L_22:
        /*0068*/ 	.byte	0x03, 0x19
        /*006a*/ 	.short	0x0030


	//----- nvinfo : EIATTR_PARAM_CBANK
	.align		4
        /*006c*/ 	.byte	0x04, 0x0a
        /*006e*/ 	.short	(.L_24 - .L_23)
	.align		4
.L_23:
        /*0070*/ 	.word	index@(.nv.constant0._Z12MatMulKernel6MatrixS_S_)
        /*0074*/ 	.short	0x0380
        /*0076*/ 	.short	0x0030


	//----- nvinfo : EIATTR_SW_WAR
	.align		4
.L_24:
        /*0078*/ 	.byte	0x04, 0x36
        /*007a*/ 	.short	(.L_26 - .L_25)
.L_25:
        /*007c*/ 	.word	0x00000008
.L_26:


//--------------------- .nv.callgraph             --------------------------
	.section	.nv.callgraph,"",@"SHT_CUDA_CALLGRAPH"
	.align	4
	.sectionentsize	8
	.align		4
        /*0000*/ 	.word	0x00000000
	.align		4
        /*0004*/ 	.word	0xffffffff
	.align		4
        /*0008*/ 	.word	index@(_Z12MatMulKernel6MatrixS_S_)
	.align		4
        /*000c*/ 	.word	index@(vprintf)
	.align		4
        /*0010*/ 	.word	0x00000000
	.align		4
        /*0014*/ 	.word	0xfffffffe
	.align		4
        /*0018*/ 	.word	0x00000000
	.align		4
        /*001c*/ 	.word	0xfffffffd
	.align		4
        /*0020*/ 	.word	0x00000000
	.align		4
        /*0024*/ 	.word	0xfffffffc


//--------------------- .nv.constant4             --------------------------
	.section	.nv.constant4,"a",@progbits
	.align	8
	.align		8
.nv.constant4:
        /*0000*/ 	.dword	vprintf
	.align		8
        /*0008*/ 	.dword	$str


//--------------------- .text._Z12MatMulKernel6MatrixS_S_ --------------------------
	.section	.text._Z12MatMulKernel6MatrixS_S_,"ax",@progbits
	.align	128
        .global         _Z12MatMulKernel6MatrixS_S_
        .type           _Z12MatMulKernel6MatrixS_S_,@function
        .size           _Z12MatMulKernel6MatrixS_S_,(.L_x_7 - _Z12MatMulKernel6MatrixS_S_)
        .other          _Z12MatMulKernel6MatrixS_S_,@"STO_CUDA_ENTRY STV_DEFAULT"
_Z12MatMulKernel6MatrixS_S_:
.text._Z12MatMulKernel6MatrixS_S_:
[----:B------:R-:W0:Y:S01]  /*0000*/  LDC R1, c[0x0][0x37c] ;  /* 0x0000df00ff017b82 */ /* 0x000e220000000800 */
[----:B------:R-:W1:Y:S01]  /*0010*/  S2R R3, SR_TID.Y ;  /* 0x0000000000037919 */ /* 0x000e620000002200 */
[----:B------:R-:W2:Y:S06]  /*0020*/  LDCU UR5, c[0x0][0x2fc] ;  /* 0x00005f80ff0577ac */ /* 0x000eac0008000800 */
[----:B------:R-:W1:Y:S01]  /*0030*/  S2UR UR6, SR_CTAID.Y ;  /* 0x00000000000679c3 */ /* 0x000e620000002600 */
[----:B0-----:R-:W-:Y:S01]  /*0040*/  VIADD R1, R1, 0xfffffff8 ;  /* 0xfffffff801017836 */ /* 0x001fe20000000000 */
[----:B------:R-:W0:Y:S01]  /*0050*/  S2R R4, SR_TID.X ;  /* 0x0000000000047919 */ /* 0x000e220000002100 */
[----:B------:R-:W-:Y:S01]  /*0060*/  MOV R0, 0x0 ;  /* 0x0000000000007802 */ /* 0x000fe20000000f00 */
[----:B------:R-:W3:Y:S04]  /*0070*/  LDCU UR4, c[0x0][0x2f8] ;  /* 0x00005f00ff0477ac */ /* 0x000ee80008000800 */
[----:B------:R-:W1:Y:S01]  /*0080*/  LDC R2, c[0x0][0x364] ;  /* 0x0000d900ff027b82 */ /* 0x000e620000000800 */
[----:B------:R-:W4:Y:S07]  /*0090*/  LDCU.64 UR8, c[0x4][0x8] ;  /* 0x01000100ff0877ac */ /* 0x000f2e0008000a00 */
[----:B------:R-:W0:Y:S01]  /*00a0*/  S2UR UR7, SR_CTAID.X ;  /* 0x00000000000779c3 */ /* 0x000e220000002500 */
[----:B---3--:R-:W-:-:S07]  /*00b0*/  IADD3 R6, P0, PT, R1, UR4, RZ ;  /* 0x0000000401067c10 */ /* 0x008fce000ff1e0ff */
[----:B------:R-:W0:Y:S01]  /*00c0*/  LDC R17, c[0x0][0x360] ;  /* 0x0000d800ff117b82 */ /* 0x000e220000000800 */
[----:B----4-:R-:W-:Y:S02]  /*00d0*/  IMAD.U32 R5, RZ, RZ, UR9 ;  /* 0x00000009ff057e24 */ /* 0x010fe4000f8e00ff */
[----:B--2---:R-:W-:Y:S02]  /*00e0*/  IMAD.X R7, RZ, RZ, UR5, P0 ;  /* 0x00000005ff077e24 */ /* 0x004fe400080e06ff */
[----:B-1----:R-:W-:-:S03]  /*00f0*/  IMAD R2, R2, UR6, R3 ;  /* 0x0000000602027c24 */ /* 0x002fc6000f8e0203 */
[----:B------:R1:W2:Y:S02]  /*0100*/  LDC.64 R8, c[0x4][R0] ;  /* 0x0100000000087b82 */ /* 0x0002a40000000a00 */
[----:B------:R1:W-:Y:S01]  /*0110*/  STL [R1], R2 ;  /* 0x0000000201007387 */ /* 0x0003e20000100800 */
[----:B0-----:R-:W-:Y:S02]  /*0120*/  IMAD R17, R17, UR7, R4 ;  /* 0x0000000711117c24 */ /* 0x001fe4000f8e0204 */
[----:B-1----:R-:W-:-:S07]  /*0130*/  IMAD.U32 R4, RZ, RZ, UR8 ;  /* 0x00000008ff047e24 */ /* 0x002fce000f8e00ff */
[----:B------:R-:W-:-:S07]  /*0140*/  LEPC R20, `(.L_x_0) ;  /* 0x000000001014794e */ /* 0x000fce0000000000 */
[----:B--2---:R-:W-:Y:S05]  /*0150*/  CALL.ABS.NOINC R8 ;  /* 0x0000000008007343 */ /* 0x004fea0003c00000 */
.L_x_0:
[----:B------:R-:W0:Y:S01]  /*0160*/  LDC R3, c[0x0][0x380] ;  /* 0x0000e000ff037b82 */ /* 0x000e220000000800 */
[----:B------:R-:W-:-:S07]  /*0170*/  IMAD.MOV.U32 R20, RZ, RZ, RZ ;  /* 0x000000ffff147224 */ /* 0x000fce00078e00ff */
[----:B------:R-:W1:Y:S01]  /*0180*/  LDC.64 R18, c[0x0][0x358] ;  /* 0x0000d600ff127b82 */ /* 0x000e620000000a00 */
[----:B0-----:R-:W-:-:S13]  /*0190*/  ISETP.GE.AND P0, PT, R3, 0x1, PT ;  /* 0x000000010300780c */ /* 0x001fda0003f06270 */
[----:B-1----:R-:W-:Y:S05]  /*01a0*/  @!P0 BRA `(.L_x_1) ;  /* 0x0000000800a88947 */ /* 0x002fea0003800000 */
[C---:B------:R-:W-:Y:S01]  /*01b0*/  ISETP.GE.U32.AND P1, PT, R3.reuse, 0x8, PT ;  /* 0x000000080300780c */ /* 0x040fe20003f26070 */
[----:B------:R-:W-:Y:S01]  /*01c0*/  IMAD R14, R2, R3, RZ ;  /* 0x00000003020e7224 */ /* 0x000fe200078e02ff */
[----:B------:R-:W-:Y:S01]  /*01d0*/  LOP3.LUT R22, R3, 0x7, RZ, 0xc0, !PT ;  /* 0x0000000703167812 */ /* 0x000fe200078ec0ff */
[----:B------:R-:W-:Y:S02]  /*01e0*/  IMAD.MOV.U32 R15, RZ, RZ, RZ ;  /* 0x000000ffff0f7224 */ /* 0x000fe400078e00ff */
[----:B------:R-:W-:Y:S01]  /*01f0*/  IMAD.MOV.U32 R20, RZ, RZ, RZ ;  /* 0x000000ffff147224 */ /* 0x000fe200078e00ff */
[----:B------:R-:W-:-:S07]  /*0200*/  ISETP.NE.AND P0, PT, R22, RZ, PT ;  /* 0x000000ff1600720c */ /* 0x000fce0003f05270 */
[----:B------:R-:W-:Y:S06]  /*0210*/  @!P1 BRA `(.L_x_2) ;  /* 0x0000000400109947 */ /* 0x000fec0003800000 */
[----:B------:R-:W0:Y:S01]  /*0220*/  LDC.64 R4, c[0x0][0x388] ;  /* 0x0000e200ff047b82 */ /* 0x000e220000000a00 */
[----:B------:R-:W-:Y:S01]  /*0230*/  LOP3.LUT R15, R3, 0x7ffffff8, RZ, 0xc0, !PT ;  /* 0x7ffffff8030f7812 */ /* 0x000fe200078ec0ff */
[----:B------:R-:W-:Y:S01]  /*0240*/  BSSY.RECONVERGENT B0, `(.L_x_2) ;  /* 0x0000041000007945 */ /* 0x000fe20003800200 */
[----:B------:R-:W-:Y:S02]  /*0250*/  IMAD.MOV.U32 R20, RZ, RZ, RZ ;  /* 0x000000ffff147224 */ /* 0x000fe400078e00ff */
[----:B------:R-:W-:Y:S02]  /*0260*/  IMAD.MOV.U32 R16, RZ, RZ, R17 ;  /* 0x000000ffff107224 */ /* 0x000fe400078e0011 */
[----:B------:R-:W-:Y:S02]  /*0270*/  IMAD.MOV R0, RZ, RZ, -R15 ;  /* 0x000000ffff007224 */ /* 0x000fe400078e0a0f */
[----:B0-----:R-:W-:-:S03]  /*0280*/  IMAD.WIDE.U32 R4, R14, 0x4, R4 ;  /* 0x000000040e047825 */ /* 0x001fc600078e0004 */
[----:B------:R-:W-:-:S05]  /*0290*/  IADD3 R11, P1, PT, R4, 0x10, RZ ;  /* 0x00000010040b7810 */ /* 0x000fca0007f3e0ff */
[----:B------:R-:W-:-:S08]  /*02a0*/  IMAD.X R8, RZ, RZ, R5, P1 ;  /* 0x000000ffff087224 */ /* 0x000fd000008e0605 */
.L_x_3:
[----:B------:R-:W0:Y:S01]  /*02b0*/  LDC.64 R12, c[0x0][0x398] ;  /* 0x0000e600ff0c7b82 */ /* 0x000e220000000a00 */
[C---:B------:R-:W-:Y:S01]  /*02c0*/  R2UR UR4, R18.reuse ;  /* 0x00000000120472ca */ /* 0x040fe200000e0000 */
[----:B------:R-:W-:Y:S01]  /*02d0*/  IMAD.MOV.U32 R4, RZ, RZ, R11 ;  /* 0x000000ffff047224 */ /* 0x000fe200078e000b */
[C---:B------:R-:W-:Y:S01]  /*02e0*/  R2UR UR5, R19.reuse ;  /* 0x00000000130572ca */ /* 0x040fe200000e0000 */
[----:B------:R-:W-:Y:S01]  /*02f0*/  IMAD.MOV.U32 R5, RZ, RZ, R8 ;  /* 0x000000ffff057224 */ /* 0x000fe200078e0008 */
[----:B------:R-:W-:Y:S02]  /*0300*/  R2UR UR6, R18 ;  /* 0x00000000120672ca */ /* 0x000fe400000e0000 */
[----:B------:R-:W-:Y:S01]  /*0310*/  R2UR UR7, R19 ;  /* 0x00000000130772ca */ /* 0x000fe200000e0000 */
[----:B------:R-:W1:Y:S08]  /*0320*/  LDC R21, c[0x0][0x390] ;  /* 0x0000e400ff157b82 */ /* 0x000e700000000800 */
[----:B------:R-:W2:Y:S04]  /*0330*/  LDG.E R27, desc[UR4][R4.64+-0x10] ;  /* 0xfffff004041b7981 */ /* 0x000ea8000c1e1900 */
[----:B------:R-:W3:Y:S01]  /*0340*/  LDG.E R25, desc[UR4][R4.64+-0xc] ;  /* 0xfffff40404197981 */ /* 0x000ee2000c1e1900 */
[----:B0-----:R-:W-:-:S05]  /*0350*/  IMAD.WIDE R12, R16, 0x4, R12 ;  /* 0x00000004100c7825 */ /* 0x001fca00078e020c */
[----:B------:R-:W2:Y:S01]  /*0360*/  LDG.E R24, desc[UR6][R12.64] ;  /* 0x000000060c187981 */ /* 0x000ea2000c1e1900 */
[----:B-1----:R-:W-:-:S05]  /*0370*/  IMAD.WIDE R8, R21, 0x4, R12 ;  /* 0x0000000415087825 */ /* 0x002fca00078e020c */
[----:B------:R0:W3:Y:S01]  /*0380*/  LDG.E R23, desc[UR6][R8.64] ;  /* 0x0000000608177981 */ /* 0x0000e2000c1e1900 */
[----:B------:R-:W-:Y:S01]  /*0390*/  IMAD.WIDE R10, R21, 0x4, R8 ;  /* 0x00000004150a7825 */ /* 0x000fe200078e0208 */
[C---:B------:R-:W-:Y:S02]  /*03a0*/  R2UR UR10, R18.reuse ;  /* 0x00000000120a72ca */ /* 0x040fe400000e0000 */
[----:B------:R-:W-:Y:S02]  /*03b0*/  R2UR UR11, R19 ;  /* 0x00000000130b72ca */ /* 0x000fe400000e0000 */
[C---:B------:R-:W-:Y:S01]  /*03c0*/  R2UR UR8, R18.reuse ;  /* 0x00000000120872ca */ /* 0x040fe200000e0000 */
[----:B------:R-:W-:Y:S01]  /*03d0*/  IMAD.WIDE R6, R21, 0x4, R10 ;  /* 0x0000000415067825 */ /* 0x000fe200078e020a */
[----:B------:R-:W-:Y:S01]  /*03e0*/  R2UR UR9, R19 ;  /* 0x00000000130972ca */ /* 0x000fe200000e0000 */
[----:B------:R-:W4:Y:S01]  /*03f0*/  LDG.E R10, desc[UR6][R10.64] ;  /* 0x000000060a0a7981 */ /* 0x000f22000c1e1900 */
[----:B------:R-:W-:-:S02]  /*0400*/  R2UR UR12, R18 ;  /* 0x00000000120c72ca */ /* 0x000fc400000e0000 */
[----:B------:R-:W-:Y:S01]  /*0410*/  R2UR UR13, R19 ;  /* 0x00000000130d72ca */ /* 0x000fe200000e0000 */
[----:B0-----:R-:W-:Y:S01]  /*0420*/  IMAD.WIDE R8, R21, 0x4, R6 ;  /* 0x0000000415087825 */ /* 0x001fe200078e0206 */
[C---:B------:R-:W-:Y:S02]  /*0430*/  R2UR UR14, R18.reuse ;  /* 0x00000000120e72ca */ /* 0x040fe400000e0000 */
[----:B------:R-:W-:Y:S01]  /*0440*/  R2UR UR15, R19 ;  /* 0x00000000130f72ca */ /* 0x000fe200000e0000 */
[----:B------:R0:W5:Y:S01]  /*0450*/  LDG.E R26, desc[UR10][R6.64] ;  /* 0x0000000a061a7981 */ /* 0x000162000c1e1900 */
[C---:B------:R-:W-:Y:S01]  /*0460*/  R2UR UR16, R18.reuse ;  /* 0x00000000121072ca */ /* 0x040fe200000e0000 */
[----:B------:R-:W-:Y:S01]  /*0470*/  IMAD.WIDE R12, R21, 0x4, R8 ;  /* 0x00000004150c7825 */ /* 0x000fe200078e0208 */
[----:B------:R-:W-:Y:S01]  /*0480*/  R2UR UR17, R19 ;  /* 0x00000000131172ca */ /* 0x000fe200000e0000 */
[----:B------:R-:W5:Y:S01]  /*0490*/  LDG.E R29, desc[UR8][R4.64+-0x4] ;  /* 0xfffffc08041d7981 */ /* 0x000f62000c1e1900 */
[----:B------:R-:W-:-:S02]  /*04a0*/  R2UR UR18, R18 ;  /* 0x00000000121272ca */ /* 0x000fc400000e0000 */
[----:B------:R-:W-:Y:S01]  /*04b0*/  R2UR UR19, R19 ;  /* 0x00000000131372ca */ /* 0x000fe200000e0000 */
[----:B0-----:R-:W-:-:S04]  /*04c0*/  IMAD.WIDE R6, R21, 0x4, R12 ;  /* 0x0000000415067825 */ /* 0x001fc800078e020c */
[----:B------:R-:W5:Y:S01]  /*04d0*/  LDG.E R11, desc[UR14][R12.64] ;  /* 0x0000000e0c0b7981 */ /* 0x000f62000c1e1900 */
[----:B--2---:R-:W-:-:S03]  /*04e0*/  FFMA R20, R27, R24, R20 ;  /* 0x000000181b147223 */ /* 0x004fc60000000014 */
[----:B------:R-:W4:Y:S04]  /*04f0*/  LDG.E R27, desc[UR4][R4.64+-0x8] ;  /* 0xfffff804041b7981 */ /* 0x000f28000c1e1900 */
[----:B------:R0:W2:Y:S01]  /*0500*/  LDG.E R24, desc[UR12][R8.64] ;  /* 0x0000000c08187981 */ /* 0x0000a2000c1e1900 */
[----:B---3--:R-:W-:-:S03]  /*0510*/  FFMA R28, R25, R23, R20 ;  /* 0x00000017191c7223 */ /* 0x008fc60000000014 */
[----:B------:R-:W2:Y:S04]  /*0520*/  LDG.E R23, desc[UR6][R4.64] ;  /* 0x0000000604177981 */ /* 0x000ea8000c1e1900 */
[----:B------:R-:W3:Y:S01]  /*0530*/  LDG.E R25, desc[UR10][R4.64+0x4] ;  /* 0x0000040a04197981 */ /* 0x000ee2000c1e1900 */
[----:B0-----:R-:W-:-:S03]  /*0540*/  IMAD.WIDE R8, R21, 0x4, R6 ;  /* 0x0000000415087825 */ /* 0x001fc600078e0206 */
[----:B------:R-:W3:Y:S04]  /*0550*/  LDG.E R20, desc[UR16][R6.64] ;  /* 0x0000001006147981 */ /* 0x000ee8000c1e1900 */
[----:B------:R0:W3:Y:S04]  /*0560*/  LDG.E R9, desc[UR18][R8.64] ;  /* 0x0000001208097981 */ /* 0x0000e8000c1e1900 */
[----:B------:R-:W3:Y:S04]  /*0570*/  LDG.E R7, desc[UR12][R4.64+0x8] ;  /* 0x0000080c04077981 */ /* 0x000ee8000c1e1900 */
[----:B------:R-:W3:Y:S01]  /*0580*/  LDG.E R6, desc[UR4][R4.64+0xc] ;  /* 0x00000c0404067981 */ /* 0x000ee2000c1e1900 */
[----:B------:R-:W-:-:S05]  /*0590*/  VIADD R0, R0, 0x8 ;  /* 0x0000000800007836 */ /* 0x000fca0000000000 */
[----:B------:R-:W-:Y:S01]  /*05a0*/  ISETP.NE.AND P1, PT, R0, RZ, PT ;  /* 0x000000ff0000720c */ /* 0x000fe20003f25270 */
[----:B------:R-:W-:Y:S02]  /*05b0*/  IMAD R16, R21, 0x8, R16 ;  /* 0x0000000815107824 */ /* 0x000fe400078e0210 */
[----:B----4-:R-:W-:-:S04]  /*05c0*/  FFMA R10, R27, R10, R28 ;  /* 0x0000000a1b0a7223 */ /* 0x010fc8000000001c */
[----:B-----5:R-:W-:-:S04]  /*05d0*/  FFMA R10, R29, R26, R10 ;  /* 0x0000001a1d0a7223 */ /* 0x020fc8000000000a */
[----:B--2---:R-:W-:-:S04]  /*05e0*/  FFMA R10, R23, R24, R10 ;  /* 0x00000018170a7223 */ /* 0x004fc8000000000a */
[----:B---3--:R-:W-:Y:S01]  /*05f0*/  FFMA R10, R25, R11, R10 ;  /* 0x0000000b190a7223 */ /* 0x008fe2000000000a */
[----:B------:R-:W-:-:S05]  /*0600*/  IADD3 R11, P2, PT, R4, 0x20, RZ ;  /* 0x00000020040b7810 */ /* 0x000fca0007f5e0ff */
[----:B0-----:R-:W-:Y:S02]  /*0610*/  IMAD.X R8, RZ, RZ, R5, P2 ;  /* 0x000000ffff087224 */ /* 0x001fe400010e0605 */
[----:B------:R-:W-:-:S04]  /*0620*/  FFMA R7, R7, R20, R10 ;  /* 0x0000001407077223 */ /* 0x000fc8000000000a */
[----:B------:R-:W-:Y:S01]  /*0630*/  FFMA R20, R6, R9, R7 ;  /* 0x0000000906147223 */ /* 0x000fe20000000007 */
[----:B------:R-:W-:Y:S06]  /*0640*/  @P1 BRA `(.L_x_3) ;  /* 0xfffffffc00181947 */ /* 0x000fec000383ffff */
[----:B------:R-:W-:Y:S05]  /*0650*/  BSYNC.RECONVERGENT B0 ;  /* 0x0000000000007941 */ /* 0x000fea0003800200 */
.L_x_2:
[----:B------:R-:W-:Y:S05]  /*0660*/  @!P0 BRA `(.L_x_1) ;  /* 0x0000000400788947 */ /* 0x000fea0003800000 */
[----:B------:R-:W-:Y:S02]  /*0670*/  ISETP.GE.U32.AND P1, PT, R22, 0x4, PT ;  /* 0x000000041600780c */ /* 0x000fe40003f26070 */
[----:B------:R-:W-:-:S04]  /*0680*/  LOP3.LUT R16, R3, 0x3, RZ, 0xc0, !PT ;  /* 0x0000000303107812 */ /* 0x000fc800078ec0ff */
[----:B------:R-:W-:-:S07]  /*0690*/  ISETP.NE.AND P0, PT, R16, RZ, PT ;  /* 0x000000ff1000720c */ /* 0x000fce0003f05270 */
[----:B------:R-:W-:Y:S06]  /*06a0*/  @!P1 BRA `(.L_x_4) ;  /* 0x0000000000a89947 */ /* 0x000fec0003800000 */
[----:B------:R-:W0:Y:S01]  /*06b0*/  LDC R0, c[0x0][0x390] ;  /* 0x0000e400ff007b82 */ /* 0x000e220000000800 */
[----:B------:R-:W1:Y:S01]  /*06c0*/  LDCU.64 UR4, c[0x0][0x388] ;  /* 0x00007100ff0477ac */ /* 0x000e620008000a00 */
[----:B------:R-:W-:Y:S01]  /*06d0*/  R2UR UR6, R18 ;  /* 0x00000000120672ca */ /* 0x000fe200000e0000 */
[----:B------:R-:W-:Y:S01]  /*06e0*/  IMAD.IADD R7, R14, 0x1, R15 ;  /* 0x000000010e077824 */ /* 0x000fe200078e020f */
[C---:B------:R-:W-:Y:S02]  /*06f0*/  R2UR UR7, R19.reuse ;  /* 0x00000000130772ca */ /* 0x040fe400000e0000 */
[----:B------:R-:W-:Y:S02]  /*0700*/  R2UR UR8, R18 ;  /* 0x00000000120872ca */ /* 0x000fe400000e0000 */
[----:B------:R-:W2:Y:S01]  /*0710*/  LDC.64 R4, c[0x0][0x398] ;  /* 0x0000e600ff047b82 */ /* 0x000ea20000000a00 */
[----:B------:R-:W-:Y:S02]  /*0720*/  R2UR UR9, R19 ;  /* 0x00000000130972ca */ /* 0x000fe400000e0000 */
[----:B------:R-:W-:-:S02]  /*0730*/  IADD3 R10, P1, PT, R14, R15, RZ ;  /* 0x0000000f0e0a7210 */ /* 0x000fc40007f3e0ff */
[C---:B------:R-:W-:Y:S02]  /*0740*/  R2UR UR12, R18.reuse ;  /* 0x00000000120c72ca */ /* 0x040fe400000e0000 */
[C---:B------:R-:W-:Y:S01]  /*0750*/  R2UR UR13, R19.reuse ;  /* 0x00000000130d72ca */ /* 0x040fe200000e0000 */
[----:B------:R-:W3:Y:S01]  /*0760*/  LDC.64 R8, c[0x0][0x388] ;  /* 0x0000e200ff087b82 */ /* 0x000ee20000000a00 */
[C---:B------:R-:W-:Y:S02]  /*0770*/  R2UR UR10, R18.reuse ;  /* 0x00000000120a72ca */ /* 0x040fe400000e0000 */
[C---:B------:R-:W-:Y:S02]  /*0780*/  R2UR UR11, R19.reuse ;  /* 0x00000000130b72ca */ /* 0x040fe400000e0000 */
[C---:B------:R-:W-:Y:S02]  /*0790*/  R2UR UR16, R18.reuse ;  /* 0x00000000121072ca */ /* 0x040fe400000e0000 */
[----:B------:R-:W-:Y:S01]  /*07a0*/  R2UR UR17, R19 ;  /* 0x00000000131172ca */ /* 0x000fe200000e0000 */
[----:B0-----:R-:W-:Y:S01]  /*07b0*/  IMAD R23, R15, R0, R17 ;  /* 0x000000000f177224 */ /* 0x001fe200078e0211 */
[----:B------:R-:W-:-:S02]  /*07c0*/  R2UR UR14, R18 ;  /* 0x00000000120e72ca */ /* 0x000fc400000e0000 */
[----:B------:R-:W-:Y:S01]  /*07d0*/  R2UR UR15, R19 ;  /* 0x00000000130f72ca */ /* 0x000fe200000e0000 */
[----:B--2---:R-:W-:-:S04]  /*07e0*/  IMAD.WIDE R22, R23, 0x4, R4 ;  /* 0x0000000417167825 */ /* 0x004fc800078e0204 */
[----:B------:R-:W-:Y:S01]  /*07f0*/  IMAD.X R5, RZ, RZ, RZ, P1 ;  /* 0x000000ffff057224 */ /* 0x000fe200008e06ff */
[----:B-1----:R-:W-:Y:S01]  /*0800*/  LEA R4, P1, R10, UR4, 0x2 ;  /* 0x000000040a047c11 */ /* 0x002fe2000f8210ff */
[----:B---3--:R-:W-:-:S03]  /*0810*/  IMAD.WIDE.U32 R8, R7, 0x4, R8 ;  /* 0x0000000407087825 */ /* 0x008fc600078e0008 */
[----:B------:R-:W-:Y:S01]  /*0820*/  LEA.HI.X R5, R10, UR5, R5, 0x2, P1 ;  /* 0x000000050a057c11 */ /* 0x000fe200088f1405 */
[----:B------:R-:W-:Y:S01]  /*0830*/  IMAD.WIDE R6, R0, 0x4, R22 ;  /* 0x0000000400067825 */ /* 0x000fe200078e0216 */
[----:B------:R-:W-:Y:S01]  /*0840*/  R2UR UR4, R18 ;  /* 0x00000000120472ca */ /* 0x000fe200000e0000 */
[----:B------:R-:W2:Y:S01]  /*0850*/  LDG.E R9, desc[UR6][R8.64] ;  /* 0x0000000608097981 */ /* 0x000ea2000c1e1900 */
[----:B------:R-:W-:-:S03]  /*0860*/  R2UR UR5, R19 ;  /* 0x00000000130572ca */ /* 0x000fc600000e0000 */
[----:B------:R-:W2:Y:S01]  /*0870*/  LDG.E R22, desc[UR8][R22.64] ;  /* 0x0000000816167981 */ /* 0x000ea2000c1e1900 */
[----:B------:R-:W-:-:S03]  /*0880*/  IMAD.WIDE R10, R0, 0x4, R6 ;  /* 0x00000004000a7825 */ /* 0x000fc600078e0206 */
[----:B------:R-:W3:Y:S04]  /*0890*/  LDG.E R6, desc[UR12][R6.64] ;  /* 0x0000000c06067981 */ /* 0x000ee8000c1e1900 */
[----:B------:R-:W3:Y:S01]  /*08a0*/  LDG.E R24, desc[UR10][R4.64+0x4] ;  /* 0x0000040a04187981 */ /* 0x000ee2000c1e1900 */
[----:B------:R-:W-:-:S03]  /*08b0*/  IMAD.WIDE R12, R0, 0x4, R10 ;  /* 0x00000004000c7825 */ /* 0x000fc600078e020a */
[----:B------:R-:W4:Y:S04]  /*08c0*/  LDG.E R21, desc[UR16][R10.64] ;  /* 0x000000100a157981 */ /* 0x000f28000c1e1900 */
[----:B------:R-:W4:Y:S04]  /*08d0*/  LDG.E R0, desc[UR14][R4.64+0x8] ;  /* 0x0000080e04007981 */ /* 0x000f28000c1e1900 */
[----:B------:R-:W5:Y:S04]  /*08e0*/  LDG.E R25, desc[UR4][R4.64+0xc] ;  /* 0x00000c0404197981 */ /* 0x000f68000c1e1900 */
[----:B------:R-:W5:Y:S01]  /*08f0*/  LDG.E R12, desc[UR6][R12.64] ;  /* 0x000000060c0c7981 */ /* 0x000f62000c1e1900 */
[----:B------:R-:W-:-:S02]  /*0900*/  VIADD R15, R15, 0x4 ;  /* 0x000000040f0f7836 */ /* 0x000fc40000000000 */
[----:B--2---:R-:W-:-:S04]  /*0910*/  FFMA R9, R9, R22, R20 ;  /* 0x0000001609097223 */ /* 0x004fc80000000014 */
[----:B---3--:R-:W-:-:S04]  /*0920*/  FFMA R9, R24, R6, R9 ;  /* 0x0000000618097223 */ /* 0x008fc80000000009 */
[----:B----4-:R-:W-:-:S04]  /*0930*/  FFMA R0, R0, R21, R9 ;  /* 0x0000001500007223 */ /* 0x010fc80000000009 */
[----:B-----5:R-:W-:-:S07]  /*0940*/  FFMA R20, R25, R12, R0 ;  /* 0x0000000c19147223 */ /* 0x020fce0000000000 */
.L_x_4:
[----:B------:R-:W-:Y:S05]  /*0950*/  @!P0 BRA `(.L_x_1) ;  /* 0x0000000000bc8947 */ /* 0x000fea0003800000 */
[----:B------:R-:W-:Y:S02]  /*0960*/  ISETP.NE.AND P1, PT, R16, 0x1, PT ;  /* 0x000000011000780c */ /* 0x000fe40003f25270 */
[----:B------:R-:W-:-:S04]  /*0970*/  LOP3.LUT R3, R3, 0x1, RZ, 0xc0, !PT ;  /* 0x0000000103037812 */ /* 0x000fc800078ec0ff */
[----:B------:R-:W-:-:S07]  /*0980*/  ISETP.NE.U32.AND P0, PT, R3, 0x1, PT ;  /* 0x000000010300780c */ /* 0x000fce0003f05070 */
        /* <DEDUP_REMOVED lines=13> */
[----:B------:R-:W-:Y:S02]  /*0a60*/  R2UR UR12, R18 ;  /* 0x00000000120c72ca */ /* 0x000fe400000e0000 */
[----:B------:R-:W-:Y:S01]  /*0a70*/  R2UR UR13, R19 ;  /* 0x00000000130d72ca */ /* 0x000fe200000e0000 */
[----:B0-----:R-:W-:-:S04]  /*0a80*/  IMAD R3, R15, R10, R17 ;  /* 0x0000000a0f037224 */ /* 0x001fc800078e0211 */
[----:B--2---:R-:W-:-:S04]  /*0a90*/  IMAD.WIDE R8, R3, 0x4, R8 ;  /* 0x0000000403087825 */ /* 0x004fc800078e0208 */
[----:B------:R-:W-:Y:S02]  /*0aa0*/  IMAD.X R3, RZ, RZ, RZ, P1 ;  /* 0x000000ffff037224 */ /* 0x000fe400008e06ff */
[----:B---3--:R-:W-:Y:S01]  /*0ab0*/  IMAD.WIDE.U32 R6, R7, 0x4, R4 ;  /* 0x0000000407067825 */ /* 0x008fe200078e0004 */
[----:B-1----:R-:W-:-:S03]  /*0ac0*/  LEA R4, P1, R0, UR4, 0x2 ;  /* 0x0000000400047c11 */ /* 0x002fc6000f8210ff */
[----:B------:R-:W-:Y:S01]  /*0ad0*/  IMAD.WIDE R10, R10, 0x4, R8 ;  /* 0x000000040a0a7825 */ /* 0x000fe200078e0208 */
[----:B------:R-:W-:Y:S01]  /*0ae0*/  LEA.HI.X R5, R0, UR5, R3, 0x2, P1 ;  /* 0x0000000500057c11 */ /* 0x000fe200088f1403 */
[----:B------:R-:W2:Y:S04]  /*0af0*/  LDG.E R7, desc[UR6][R6.64] ;  /* 0x0000000606077981 */ /* 0x000ea8000c1e1900 */
[----:B------:R-:W2:Y:S04]  /*0b00*/  LDG.E R8, desc[UR8][R8.64] ;  /* 0x0000000808087981 */ /* 0x000ea8000c1e1900 */
[----:B------:R-:W3:Y:S04]  /*0b10*/  LDG.E R5, desc[UR10][R4.64+0x4] ;  /* 0x0000040a04057981 */ /* 0x000ee8000c1e1900 */
[----:B------:R-:W3:Y:S01]  /*0b20*/  LDG.E R10, desc[UR12][R10.64] ;  /* 0x0000000c0a0a7981 */ /* 0x000ee2000c1e1900 */
[----:B------:R-:W-:-:S02]  /*0b30*/  VIADD R15, R15, 0x2 ;  /* 0x000000020f0f7836 */ /* 0x000fc40000000000 */
[----:B--2---:R-:W-:-:S04]  /*0b40*/  FFMA R20, R7, R8, R20 ;  /* 0x0000000807147223 */ /* 0x004fc80000000014 */
[----:B---3--:R-:W-:-:S07]  /*0b50*/  FFMA R20, R5, R10, R20 ;  /* 0x0000000a05147223 */ /* 0x008fce0000000014 */
.L_x_5:
[----:B------:R-:W-:Y:S05]  /*0b60*/  @P0 BRA `(.L_x_1) ;  /* 0x0000000000380947 */ /* 0x000fea0003800000 */
[----:B------:R-:W0:Y:S01]  /*0b70*/  LDC.64 R4, c[0x0][0x388] ;  /* 0x0000e200ff047b82 */ /* 0x000e220000000a00 */
[----:B------:R-:W1:Y:S01]  /*0b80*/  LDCU UR4, c[0x0][0x390] ;  /* 0x00007200ff0477ac */ /* 0x000e620008000800 */
[----:B------:R-:W-:Y:S01]  /*0b90*/  R2UR UR6, R18 ;  /* 0x00000000120672ca */ /* 0x000fe200000e0000 */
[----:B------:R-:W-:Y:S01]  /*0ba0*/  IMAD.IADD R3, R14, 0x1, R15 ;  /* 0x000000010e037824 */ /* 0x000fe200078e020f */
[C---:B------:R-:W-:Y:S02]  /*0bb0*/  R2UR UR7, R19.reuse ;  /* 0x00000000130772ca */ /* 0x040fe400000e0000 */
[----:B------:R-:W-:Y:S02]  /*0bc0*/  R2UR UR8, R18 ;  /* 0x00000000120872ca */ /* 0x000fe400000e0000 */
[----:B------:R-:W2:Y:S01]  /*0bd0*/  LDC.64 R6, c[0x0][0x398] ;  /* 0x0000e600ff067b82 */ /* 0x000ea20000000a00 */
[----:B------:R-:W-:Y:S01]  /*0be0*/  R2UR UR9, R19 ;  /* 0x00000000130972ca */ /* 0x000fe200000e0000 */
[----:B-1----:R-:W-:-:S02]  /*0bf0*/  IMAD R15, R15, UR4, R17 ;  /* 0x000000040f0f7c24 */ /* 0x002fc4000f8e0211 */
[----:B0-----:R-:W-:-:S06]  /*0c00*/  IMAD.WIDE.U32 R4, R3, 0x4, R4 ;  /* 0x0000000403047825 */ /* 0x001fcc00078e0004 */
[----:B------:R-:W3:Y:S01]  /*0c10*/  LDG.E R5, desc[UR6][R4.64] ;  /* 0x0000000604057981 */ /* 0x000ee2000c1e1900 */
[----:B--2---:R-:W-:-:S06]  /*0c20*/  IMAD.WIDE R6, R15, 0x4, R6 ;  /* 0x000000040f067825 */ /* 0x004fcc00078e0206 */
[----:B------:R-:W3:Y:S02]  /*0c30*/  LDG.E R6, desc[UR8][R6.64] ;  /* 0x0000000806067981 */ /* 0x000ee4000c1e1900 */
[----:B---3--:R-:W-:-:S07]  /*0c40*/  FFMA R20, R5, R6, R20 ;  /* 0x0000000605147223 */ /* 0x008fce0000000014 */
.L_x_1:
[----:B------:R-:W0:Y:S01]  /*0c50*/  LDC.64 R4, c[0x0][0x3a8] ;  /* 0x0000ea00ff047b82 */ /* 0x000e220000000a00 */
[----:B------:R-:W1:Y:S01]  /*0c60*/  LDCU UR4, c[0x0][0x3a0] ;  /* 0x00007400ff0477ac */ /* 0x000e620008000800 */
[----:B------:R-:W-:Y:S02]  /*0c70*/  R2UR UR6, R18 ;  /* 0x00000000120672ca */ /* 0x000fe400000e0000 */
[----:B------:R-:W-:Y:S01]  /*0c80*/  R2UR UR7, R19 ;  /* 0x00000000130772ca */ /* 0x000fe200000e0000 */
[----:B-1----:R-:W-:-:S04]  /*0c90*/  IMAD R3, R2, UR4, R17 ;  /* 0x0000000402037c24 */ /* 0x002fc8000f8e0211 */
[----:B0-----:R-:W-:-:S08]  /*0ca0*/  IMAD.WIDE R2, R3, 0x4, R4 ;  /* 0x0000000403027825 */ /* 0x001fd000078e0204 */
[----:B------:R-:W-:Y:S01]  /*0cb0*/  STG.E desc[UR6][R2.64], R20 ;  /* 0x0000001402007986 */ /* 0x000fe2000c101906 */
[----:B------:R-:W-:Y:S05]  /*0cc0*/  EXIT ;  /* 0x000000000000794d */ /* 0x000fea0003800000 */
.L_x_6:
[----:B------:R-:W-:-:S00]  /*0cd0*/  BRA `(.L_x_6) ;  /* 0xfffffffc00fc7947 */ /* 0x000fc0000383ffff */
[----:B------:R-:W-:-:S00]  /*0ce0*/  NOP ;  /* 0x0000000000007918 */ /* 0x000fc00000000000 */
        /* <DEDUP_REMOVED lines=9> */
.L_x_7:


//--------------------- .nv.global.init           --------------------------
	.section	.nv.global.init,"aw",@progbits
.nv.global.init:
	.type		$str,@object
	.size		$str,(.L_0 - $str)
$str:
        /*0000*/ 	.byte	0x72, 0x6f, 0x77, 0x20, 0x25, 0x64, 0x20, 0x0a, 0x00
.L_0:


//--------------------- .nv.shared.reserved.0     --------------------------
	.section	.nv.shared.reserved.0,"aw",@nobits
	.weak		__nv_reservedSMEM_offset_0_alias
	.size		__nv_reservedSMEM_offset_0_alias, 0, 64
	.other		__nv_reservedSMEM_offset_0_alias,@"STO_CUDA_RESERVED_SHARED STV_DEFAULT"
__nv_reservedSMEM_offset_0_alias:
	.zero		0
	.zero		64


//--------------------- .nv.constant0._Z12MatMulKernel6MatrixS_S_ --------------------------
	.section	.nv.constant0._Z12MatMulKernel6MatrixS_S_,"a",@progbits
	.sectionflags	@""
	.align	4
.nv.constant0._Z12MatMulKernel6MatrixS_S_:
	.zero		944


//--------------------- SYMBOLS --------------------------

	.type		.nv.reservedSmem.offset0,@object
	.size		.nv.reservedSmem.offset0,0x4
	.type		vprintf,@function
